//
// Generated by NVIDIA NVVM Compiler
//
// Compiler Build ID: CL-36424714
// Cuda compilation tools, release 13.0, V13.0.88
// Based on NVVM 20.0.0
//

.version 9.0
.target sm_100
.address_size 64

	// .globl	abs_forward

.visible .entry abs_forward(
	.param .align 1 .b8 abs_forward_param_0[1],
	.param .u64 abs_forward_param_1,
	.param .u64 .ptr .align 1 abs_forward_param_2,
	.param .u64 .ptr .align 1 abs_forward_param_3
)
{
	.reg .pred 	%p<2>;
	.reg .b32 	%r<5>;
	.reg .b32 	%f<3>;
	.reg .b64 	%rd<10>;

	ld.param.u64 	%rd4, [abs_forward_param_1];
	ld.param.u64 	%rd2, [abs_forward_param_2];
	ld.param.u64 	%rd3, [abs_forward_param_3];
	mov.u32 	%r1, %ctaid.x;
	mov.u32 	%r2, %ntid.x;
	mov.u32 	%r3, %tid.x;
	mad.lo.s32 	%r4, %r1, %r2, %r3;
	cvt.u64.u32 	%rd1, %r4;
	setp.le.u64 	%p1, %rd4, %rd1;
	@%p1 bra 	$L__BB0_2;
	cvta.to.global.u64 	%rd5, %rd2;
	cvta.to.global.u64 	%rd6, %rd3;
	shl.b64 	%rd7, %rd1, 2;
	add.s64 	%rd8, %rd5, %rd7;
	ld.global.f32 	%f1, [%rd8];
	abs.f32 	%f2, %f1;
	add.s64 	%rd9, %rd6, %rd7;
	st.global.f32 	[%rd9], %f2;
$L__BB0_2:
	ret;

}
	// .globl	abs_backward
.visible .entry abs_backward(
	.param .align 1 .b8 abs_backward_param_0[1],
	.param .u64 abs_backward_param_1,
	.param .u64 .ptr .align 1 abs_backward_param_2,
	.param .u64 .ptr .align 1 abs_backward_param_3,
	.param .u64 .ptr .align 1 abs_backward_param_4
)
{
	.reg .pred 	%p<3>;
	.reg .b32 	%r<5>;
	.reg .b32 	%f<9>;
	.reg .b64 	%rd<13>;

	ld.param.u64 	%rd5, [abs_backward_param_1];
	ld.param.u64 	%rd2, [abs_backward_param_2];
	ld.param.u64 	%rd3, [abs_backward_param_3];
	ld.param.u64 	%rd4, [abs_backward_param_4];
	mov.u32 	%r1, %ctaid.x;
	mov.u32 	%r2, %ntid.x;
	mov.u32 	%r3, %tid.x;
	mad.lo.s32 	%r4, %r1, %r2, %r3;
	cvt.u64.u32 	%rd1, %r4;
	setp.le.u64 	%p1, %rd5, %rd1;
	@%p1 bra 	$L__BB1_2;
	cvta.to.global.u64 	%rd6, %rd4;
	cvta.to.global.u64 	%rd7, %rd3;
	cvta.to.global.u64 	%rd8, %rd2;
	shl.b64 	%rd9, %rd1, 2;
	add.s64 	%rd10, %rd8, %rd9;
	ld.global.f32 	%f1, [%rd10];
	setp.eq.f32 	%p2, %f1, 0f00000000;
	neg.f32 	%f2, %f1;
	mov.f32 	%f3, 0f3F800000;
	copysign.f32 	%f4, %f2, %f3;
	selp.f32 	%f5, 0f00000000, %f4, %p2;
	add.s64 	%rd11, %rd6, %rd9;
	ld.global.f32 	%f6, [%rd11];
	add.s64 	%rd12, %rd7, %rd9;
	ld.global.f32 	%f7, [%rd12];
	fma.rn.f32 	%f8, %f5, %f6, %f7;
	st.global.f32 	[%rd12], %f8;
$L__BB1_2:
	ret;

}


// ===== COMPILED SASS (sm_100) =====

	.target	sm_100

	.elftype	@"ET_EXEC"


//--------------------- .note.nv.tkinfo           --------------------------
	.section	.note.nv.tkinfo,"",@"SHT_NOTE"
	.sectionflags	@"SHF_NOTE_NV_TKINFO"
	.tkinfo
        /*0018*/ 	.word	0x00000002
        /*0030*/ 	.string	""
        /*0030*/ 	.string	"ptxas"
        /*0030*/ 	.string	"Cuda compilation tools, release 13.0, V13.0.88"
        /*0030*/ 	.string	"Build cuda_13.0.r13.0/compiler.36424714_0"
        /*0030*/ 	.string	"-arch sm_100 -m 64 "



//--------------------- .note.nv.cuinfo           --------------------------
	.section	.note.nv.cuinfo,"",@"SHT_NOTE"
	.sectionflags	@"SHF_NOTE_NV_CUINFO"
        /*0018*/ 	.short	0x0002
        /*001a*/ 	.short	0x0064
        /*001c*/ 	.short	0x0082
	.zero		2


//--------------------- .nv.info                  --------------------------
	.section	.nv.info,"",@"SHT_CUDA_INFO"
	.align	4


	//----- nvinfo : EIATTR_REGCOUNT
	.align		4
        /*0000*/ 	.byte	0x04, 0x2f
        /*0002*/ 	.short	(.L_1 - .L_0)
	.align		4
.L_0:
        /*0004*/ 	.word	index@(abs_forward)
        /*0008*/ 	.word	0x0000000a


	//----- nvinfo : EIATTR_FRAME_SIZE
	.align		4
.L_1:
        /*000c*/ 	.byte	0x04, 0x11
        /*000e*/ 	.short	(.L_3 - .L_2)
	.align		4
.L_2:
        /*0010*/ 	.word	index@(abs_forward)
        /*0014*/ 	.word	0x00000000


	//----- nvinfo : EIATTR_REGCOUNT
	.align		4
.L_3:
        /*0018*/ 	.byte	0x04, 0x2f
        /*001a*/ 	.short	(.L_5 - .L_4)
	.align		4
.L_4:
        /*001c*/ 	.word	index@(abs_backward)
        /*0020*/ 	.word	0x0000000e


	//----- nvinfo : EIATTR_FRAME_SIZE
	.align		4
.L_5:
        /*0024*/ 	.byte	0x04, 0x11
        /*0026*/ 	.short	(.L_7 - .L_6)
	.align		4
.L_6:
        /*0028*/ 	.word	index@(abs_backward)
        /*002c*/ 	.word	0x00000000


	//----- nvinfo : EIATTR_MIN_STACK_SIZE
	.align		4
.L_7:
        /*0030*/ 	.byte	0x04, 0x12
        /*0032*/ 	.short	(.L_9 - .L_8)
	.align		4
.L_8:
        /*0034*/ 	.word	index@(abs_backward)
        /*0038*/ 	.word	0x00000000


	//----- nvinfo : EIATTR_MIN_STACK_SIZE
	.align		4
.L_9:
        /*003c*/ 	.byte	0x04, 0x12
        /*003e*/ 	.short	(.L_11 - .L_10)
	.align		4
.L_10:
        /*0040*/ 	.word	index@(abs_forward)
        /*0044*/ 	.word	0x00000000
.L_11:


//--------------------- .nv.compat                --------------------------
	.section	.nv.compat,"",@"SHT_CUDA_COMPAT_INFO"
	.align	4
        /*0000*/ 	.byte	0x02, 0x09, 0x00, 0x00, 0x02, 0x02, 0x01, 0x00, 0x02, 0x05, 0x05, 0x00, 0x03, 0x07, 0x01, 0x01
        /*0010*/ 	.byte	0x02, 0x03, 0x00, 0x00, 0x02, 0x06, 0x01, 0x00, 0x04, 0x0b, 0x08, 0x00, 0x09, 0x00, 0x00, 0x00
        /*0020*/ 	.byte	0x00, 0x00, 0x00, 0x00


//--------------------- .nv.info.abs_backward     --------------------------
	.section	.nv.info.abs_backward,"",@"SHT_CUDA_INFO"
	.sectionflags	@""
	.align	4


	//----- nvinfo : EIATTR_CUDA_API_VERSION
	.align		4
        /*0000*/ 	.byte	0x04, 0x37
        /*0002*/ 	.short	(.L_13 - .L_12)
.L_12:
        /*0004*/ 	.word	0x00000082


	//----- nvinfo : EIATTR_KPARAM_INFO
	.align		4
.L_13:
        /*0008*/ 	.byte	0x04, 0x17
        /*000a*/ 	.short	(.L_15 - .L_14)
.L_14:
        /*000c*/ 	.word	0x00000000
        /*0010*/ 	.short	0x0004
        /*0012*/ 	.short	0x0020
        /*0014*/ 	.byte	0x00, 0xf5, 0x21, 0x00


	//----- nvinfo : EIATTR_KPARAM_INFO
	.align		4
.L_15:
        /*0018*/ 	.byte	0x04, 0x17
        /*001a*/ 	.short	(.L_17 - .L_16)
.L_16:
        /*001c*/ 	.word	0x00000000
        /*0020*/ 	.short	0x0003
        /*0022*/ 	.short	0x0018
        /*0024*/ 	.byte	0x00, 0xf5, 0x21, 0x00


	//----- nvinfo : EIATTR_KPARAM_INFO
	.align		4
.L_17:
        /*0028*/ 	.byte	0x04, 0x17
        /*002a*/ 	.short	(.L_19 - .L_18)
.L_18:
        /*002c*/ 	.word	0x00000000
        /*0030*/ 	.short	0x0002
        /*0032*/ 	.short	0x0010
        /*0034*/ 	.byte	0x00, 0xf5, 0x21, 0x00


	//----- nvinfo : EIATTR_KPARAM_INFO
	.align		4
.L_19:
        /*0038*/ 	.byte	0x04, 0x17
        /*003a*/ 	.short	(.L_21 - .L_20)
.L_20:
        /*003c*/ 	.word	0x00000000
        /*0040*/ 	.short	0x0001
        /*0042*/ 	.short	0x0008
        /*0044*/ 	.byte	0x00, 0xf0, 0x21, 0x00


	//----- nvinfo : EIATTR_KPARAM_INFO
	.align		4
.L_21:
        /*0048*/ 	.byte	0x04, 0x17
        /*004a*/ 	.short	(.L_23 - .L_22)
.L_22:
        /*004c*/ 	.word	0x00000000
        /*0050*/ 	.short	0x0000
        /*0052*/ 	.short	0x0000
        /*0054*/ 	.byte	0x00, 0xf0, 0x05, 0x00


	//----- nvinfo : EIATTR_SPARSE_MMA_MASK
	.align		4
.L_23:
        /*0058*/ 	.byte	0x03, 0x50
        /*005a*/ 	.short	0x0000


	//----- nvinfo : EIATTR_MAXREG_COUNT
	.align		4
        /*005c*/ 	.byte	0x03, 0x1b
        /*005e*/ 	.short	0x00ff


	//----- nvinfo : EIATTR_MERCURY_ISA_VERSION
	.align		4
        /*0060*/ 	.byte	0x03, 0x5f
        /*0062*/ 	.short	0x0101


	//----- nvinfo : EIATTR_VRC_CTA_INIT_COUNT
	.align		4
        /*0064*/ 	.byte	0x02, 0x4a
	.zero		1
	.zero		1


	//----- nvinfo : EIATTR_EXIT_INSTR_OFFSETS
	.align		4
        /*0068*/ 	.byte	0x04, 0x1c
        /*006a*/ 	.short	(.L_25 - .L_24)


	//   ....[0]....
.L_24:
        /*006c*/ 	.word	0x00000080


	//   ....[1]....
        /*0070*/ 	.word	0x000001e0


	//----- nvinfo : EIATTR_CBANK_PARAM_SIZE
	.align		4
.L_25:
        /*0074*/ 	.byte	0x03, 0x19
        /*0076*/ 	.short	0x0028


	//----- nvinfo : EIATTR_PARAM_CBANK
	.align		4
        /*0078*/ 	.byte	0x04, 0x0a
        /*007a*/ 	.short	(.L_27 - .L_26)
	.align		4
.L_26:
        /*007c*/ 	.word	index@(.nv.constant0.abs_backward)
        /*0080*/ 	.short	0x0380
        /*0082*/ 	.short	0x0028


	//----- nvinfo : EIATTR_SW_WAR
	.align		4
.L_27:
        /*0084*/ 	.byte	0x04, 0x36
        /*0086*/ 	.short	(.L_29 - .L_28)
.L_28:
        /*0088*/ 	.word	0x00000008
.L_29:


//--------------------- .nv.info.abs_forward      --------------------------
	.section	.nv.info.abs_forward,"",@"SHT_CUDA_INFO"
	.sectionflags	@""
	.align	4


	//----- nvinfo : EIATTR_CUDA_API_VERSION
	.align		4
        /*0000*/ 	.byte	0x04, 0x37
        /*0002*/ 	.short	(.L_31 - .L_30)
.L_30:
        /*0004*/ 	.word	0x00000082


	//----- nvinfo : EIATTR_KPARAM_INFO
	.align		4
.L_31:
        /*0008*/ 	.byte	0x04, 0x17
        /*000a*/ 	.short	(.L_33 - .L_32)
.L_32:
        /*000c*/ 	.word	0x00000000
        /*0010*/ 	.short	0x0003
        /*0012*/ 	.short	0x0018
        /*0014*/ 	.byte	0x00, 0xf5, 0x21, 0x00


	//----- nvinfo : EIATTR_KPARAM_INFO
	.align		4
.L_33:
        /*0018*/ 	.byte	0x04, 0x17
        /*001a*/ 	.short	(.L_35 - .L_34)
.L_34:
        /*001c*/ 	.word	0x00000000
        /*0020*/ 	.short	0x0002
        /*0022*/ 	.short	0x0010
        /*0024*/ 	.byte	0x00, 0xf5, 0x21, 0x00


	//----- nvinfo : EIATTR_KPARAM_INFO
	.align		4
.L_35:
        /*0028*/ 	.byte	0x04, 0x17
        /*002a*/ 	.short	(.L_37 - .L_36)
.L_36:
        /*002c*/ 	.word	0x00000000
        /*0030*/ 	.short	0x0001
        /*0032*/ 	.short	0x0008
        /*0034*/ 	.byte	0x00, 0xf0, 0x21, 0x00


	//----- nvinfo : EIATTR_KPARAM_INFO
	.align		4
.L_37:
        /*0038*/ 	.byte	0x04, 0x17
        /*003a*/ 	.short	(.L_39 - .L_38)
.L_38:
        /*003c*/ 	.word	0x00000000
        /*0040*/ 	.short	0x0000
        /*0042*/ 	.short	0x0000
        /*0044*/ 	.byte	0x00, 0xf0, 0x05, 0x00


	//----- nvinfo : EIATTR_SPARSE_MMA_MASK
	.align		4
.L_39:
        /*0048*/ 	.byte	0x03, 0x50
        /*004a*/ 	.short	0x0000


	//----- nvinfo : EIATTR_MAXREG_COUNT
	.align		4
        /*004c*/ 	.byte	0x03, 0x1b
        /*004e*/ 	.short	0x00ff


	//----- nvinfo : EIATTR_MERCURY_ISA_VERSION
	.align		4
        /*0050*/ 	.byte	0x03, 0x5f
        /*0052*/ 	.short	0x0101


	//----- nvinfo : EIATTR_VRC_CTA_INIT_COUNT
	.align		4
        /*0054*/ 	.byte	0x02, 0x4a
	.zero		1
	.zero		1


	//----- nvinfo : EIATTR_EXIT_INSTR_OFFSETS
	.align		4
        /*0058*/ 	.byte	0x04, 0x1c
        /*005a*/ 	.short	(.L_41 - .L_40)


	//   ....[0]....
.L_40:
        /*005c*/ 	.word	0x00000080


	//   ....[1]....
        /*0060*/ 	.word	0x00000140


	//----- nvinfo : EIATTR_CBANK_PARAM_SIZE
	.align		4
.L_41:
        /*0064*/ 	.byte	0x03, 0x19
        /*0066*/ 	.short	0x0020


	//----- nvinfo : EIATTR_PARAM_CBANK
	.align		4
        /*0068*/ 	.byte	0x04, 0x0a
        /*006a*/ 	.short	(.L_43 - .L_42)
	.align		4
.L_42:
        /*006c*/ 	.word	index@(.nv.constant0.abs_forward)
        /*0070*/ 	.short	0x0380
        /*0072*/ 	.short	0x0020


	//----- nvinfo : EIATTR_SW_WAR
	.align		4
.L_43:
        /*0074*/ 	.byte	0x04, 0x36
        /*0076*/ 	.short	(.L_45 - .L_44)
.L_44:
        /*0078*/ 	.word	0x00000008
.L_45:


//--------------------- .nv.callgraph             --------------------------
	.section	.nv.callgraph,"",@"SHT_CUDA_CALLGRAPH"
	.align	4
	.sectionentsize	8
	.align		4
        /*0000*/ 	.word	0x00000000
	.align		4
        /*0004*/ 	.word	0xffffffff
	.align		4
        /*0008*/ 	.word	0x00000000
	.align		4
        /*000c*/ 	.word	0xfffffffe
	.align		4
        /*0010*/ 	.word	0x00000000
	.align		4
        /*0014*/ 	.word	0xfffffffd
	.align		4
        /*0018*/ 	.word	0x00000000
	.align		4
        /*001c*/ 	.word	0xfffffffc


//--------------------- .text.abs_backward        --------------------------
	.section	.text.abs_backward,"ax",@progbits
	.align	128
        .global         abs_backward
        .type           abs_backward,@function
        .size           abs_backward,(.L_x_2 - abs_backward)
        .other          abs_backward,@"STO_CUDA_ENTRY STV_DEFAULT"
abs_backward:
.text.abs_backward:
[----:B------:R-:W-:Y:S01]  /*0000*/  LDC R1, c[0x0][0x37c] ;  /* 0x0000df00ff017b82 */ /* 0x000fe20000000800 */
[----:B------:R-:W0:Y:S07]  /*0010*/  S2R R3, SR_TID.X ;  /* 0x0000000000037919 */ /* 0x000e2e0000002100 */
[----:B------:R-:W0:Y:S01]  /*0020*/  S2UR UR4, SR_CTAID.X ;  /* 0x00000000000479c3 */ /* 0x000e220000002500 */
[----:B------:R-:W1:Y:S07]  /*0030*/  LDCU.64 UR6, c[0x0][0x388] ;  /* 0x00007100ff0677ac */ /* 0x000e6e0008000a00 */
[----:B------:R-:W0:Y:S02]  /*0040*/  LDC R0, c[0x0][0x360] ;  /* 0x0000d800ff007b82 */ /* 0x000e240000000800 */
[----:B0-----:R-:W-:-:S05]  /*0050*/  IMAD R0, R0, UR4, R3 ;  /* 0x0000000400007c24 */ /* 0x001fca000f8e0203 */
[----:B-1----:R-:W-:-:S04]  /*0060*/  ISETP.GE.U32.AND P0, PT, R0, UR6, PT ;  /* 0x0000000600007c0c */ /* 0x002fc8000bf06070 */
[----:B------:R-:W-:-:S13]  /*0070*/  ISETP.GE.U32.AND.EX P0, PT, RZ, UR7, PT, P0 ;  /* 0x00000007ff007c0c */ /* 0x000fda000bf06100 */
[----:B------:R-:W-:Y:S05]  /*0080*/  @P0 EXIT ;  /* 0x000000000000094d */ /* 0x000fea0003800000 */
[----:B------:R-:W0:Y:S01]  /*0090*/  LDCU.128 UR8, c[0x0][0x390] ;  /* 0x00007200ff0877ac */ /* 0x000e220008000c00 */
[----:B------:R-:W-:Y:S01]  /*00a0*/  IMAD.SHL.U32 R2, R0, 0x4, RZ ;  /* 0x0000000400027824 */ /* 0x000fe200078e00ff */
[----:B------:R-:W-:Y:S01]  /*00b0*/  SHF.R.U32.HI R0, RZ, 0x1e, R0 ;  /* 0x0000001eff007819 */ /* 0x000fe20000011600 */
[----:B------:R-:W1:Y:S01]  /*00c0*/  LDCU.64 UR4, c[0x0][0x358] ;  /* 0x00006b00ff0477ac */ /* 0x000e620008000a00 */
[----:B------:R-:W2:Y:S02]  /*00d0*/  LDCU.64 UR6, c[0x0][0x3a0] ;  /* 0x00007400ff0677ac */ /* 0x000ea40008000a00 */
[----:B0-----:R-:W-:-:S04]  /*00e0*/  IADD3 R4, P0, PT, R2, UR8, RZ ;  /* 0x0000000802047c10 */ /* 0x001fc8000ff1e0ff */
[----:B------:R-:W-:-:S05]  /*00f0*/  IADD3.X R5, PT, PT, R0, UR9, RZ, P0, !PT ;  /* 0x0000000900057c10 */ /* 0x000fca00087fe4ff */
[----:B-1----:R-:W3:Y:S01]  /*0100*/  LDG.E R4, desc[UR4][R4.64] ;  /* 0x0000000404047981 */ /* 0x002ee2000c1e1900 */
[C---:B--2---:R-:W-:Y:S02]  /*0110*/  IADD3 R6, P0, PT, R2.reuse, UR6, RZ ;  /* 0x0000000602067c10 */ /* 0x044fe4000ff1e0ff */
[----:B------:R-:W-:Y:S02]  /*0120*/  IADD3 R2, P1, PT, R2, UR10, RZ ;  /* 0x0000000a02027c10 */ /* 0x000fe4000ff3e0ff */
[C---:B------:R-:W-:Y:S02]  /*0130*/  IADD3.X R7, PT, PT, R0.reuse, UR7, RZ, P0, !PT ;  /* 0x0000000700077c10 */ /* 0x040fe400087fe4ff */
[----:B------:R-:W-:-:S04]  /*0140*/  IADD3.X R3, PT, PT, R0, UR11, RZ, P1, !PT ;  /* 0x0000000b00037c10 */ /* 0x000fc80008ffe4ff */
[----:B------:R-:W2:Y:S04]  /*0150*/  LDG.E R7, desc[UR4][R6.64] ;  /* 0x0000000406077981 */ /* 0x000ea8000c1e1900 */
[----:B------:R-:W2:Y:S01]  /*0160*/  LDG.E R9, desc[UR4][R2.64] ;  /* 0x0000000402097981 */ /* 0x000ea2000c1e1900 */
[----:B------:R-:W-:Y:S02]  /*0170*/  IMAD.MOV.U32 R11, RZ, RZ, 0x3f800000 ;  /* 0x3f800000ff0b7424 */ /* 0x000fe400078e00ff */
[C---:B---3--:R-:W-:Y:S01]  /*0180*/  FADD R0, -R4.reuse, -RZ ;  /* 0x800000ff04007221 */ /* 0x048fe20000000100 */
[----:B------:R-:W-:-:S04]  /*0190*/  FSETP.NEU.AND P0, PT, R4, RZ, PT ;  /* 0x000000ff0400720b */ /* 0x000fc80003f0d000 */
[----:B------:R-:W-:-:S04]  /*01a0*/  LOP3.LUT R0, R11, 0x80000000, R0, 0xb8, !PT ;  /* 0x800000000b007812 */ /* 0x000fc800078eb800 */
[----:B------:R-:W-:-:S05]  /*01b0*/  FSEL R0, R0, RZ, P0 ;  /* 0x000000ff00007208 */ /* 0x000fca0000000000 */
[----:B--2---:R-:W-:-:S05]  /*01c0*/  FFMA R9, R0, R7, R9 ;  /* 0x0000000700097223 */ /* 0x004fca0000000009 */
[----:B------:R-:W-:Y:S01]  /*01d0*/  STG.E desc[UR4][R2.64], R9 ;  /* 0x0000000902007986 */ /* 0x000fe2000c101904 */
[----:B------:R-:W-:Y:S05]  /*01e0*/  EXIT ;  /* 0x000000000000794d */ /* 0x000fea0003800000 */
.L_x_0:
[----:B------:R-:W-:-:S00]  /*01f0*/  BRA `(.L_x_0) ;  /* 0xfffffffc00fc7947 */ /* 0x000fc0000383ffff */
[----:B------:R-:W-:-:S00]  /*0200*/  NOP ;  /* 0x0000000000007918 */ /* 0x000fc00000000000 */
[----:B------:R-:W-:-:S00]  /*0210*/  NOP ;  /* 0x0000000000007918 */ /* 0x000fc00000000000 */
[----:B------:R-:W-:-:S00]  /*0220*/  NOP ;  /* 0x0000000000007918 */ /* 0x000fc00000000000 */
[----:B------:R-:W-:-:S00]  /*0230*/  NOP ;  /* 0x0000000000007918 */ /* 0x000fc00000000000 */
[----:B------:R-:W-:-:S00]  /*0240*/  NOP ;  /* 0x0000000000007918 */ /* 0x000fc00000000000 */
[----:B------:R-:W-:-:S00]  /*0250*/  NOP ;  /* 0x0000000000007918 */ /* 0x000fc00000000000 */
[----:B------:R-:W-:-:S00]  /*0260*/  NOP ;  /* 0x0000000000007918 */ /* 0x000fc00000000000 */
[----:B------:R-:W-:-:S00]  /*0270*/  NOP ;  /* 0x0000000000007918 */ /* 0x000fc00000000000 */
.L_x_2:


//--------------------- .text.abs_forward         --------------------------
	.section	.text.abs_forward,"ax",@progbits
	.align	128
        .global         abs_forward
        .type           abs_forward,@function
        .size           abs_forward,(.L_x_3 - abs_forward)
        .other          abs_forward,@"STO_CUDA_ENTRY STV_DEFAULT"
abs_forward:
.text.abs_forward:
        /* <DEDUP_REMOVED lines=12> */
[----:B------:R-:W1:Y:S03]  /*00c0*/  LDCU.64 UR4, c[0x0][0x358] ;  /* 0x00006b00ff0477ac */ /* 0x000e660008000a00 */
[----:B0-----:R-:W-:-:S04]  /*00d0*/  IADD3 R2, P0, PT, R4, UR8, RZ ;  /* 0x0000000804027c10 */ /* 0x001fc8000ff1e0ff */
[----:B------:R-:W-:-:S05]  /*00e0*/  IADD3.X R3, PT, PT, R0, UR9, RZ, P0, !PT ;  /* 0x0000000900037c10 */ /* 0x000fca00087fe4ff */
[----:B-1----:R-:W2:Y:S01]  /*00f0*/  LDG.E R2, desc[UR4][R2.64] ;  /* 0x0000000402027981 */ /* 0x002ea2000c1e1900 */
[----:B------:R-:W-:-:S04]  /*0100*/  IADD3 R4, P0, PT, R4, UR10, RZ ;  /* 0x0000000a04047c10 */ /* 0x000fc8000ff1e0ff */
[----:B------:R-:W-:Y:S01]  /*0110*/  IADD3.X R5, PT, PT, R0, UR11, RZ, P0, !PT ;  /* 0x0000000b00057c10 */ /* 0x000fe200087fe4ff */
[----:B--2---:R-:W-:-:S05]  /*0120*/  FADD R7, |R2|, -RZ ;  /* 0x800000ff02077221 */ /* 0x004fca0000000200 */
[----:B------:R-:W-:Y:S01]  /*0130*/  STG.E desc[UR4][R4.64], R7 ;  /* 0x0000000704007986 */ /* 0x000fe2000c101904 */
[----:B------:R-:W-:Y:S05]  /*0140*/  EXIT ;  /* 0x000000000000794d */ /* 0x000fea0003800000 */
.L_x_1:
        /* <DEDUP_REMOVED lines=11> */
.L_x_3:


//--------------------- .nv.shared.reserved.0     --------------------------
	.section	.nv.shared.reserved.0,"aw",@nobits
	.weak		__nv_reservedSMEM_offset_0_alias
	.size		__nv_reservedSMEM_offset_0_alias, 0, 64
	.other		__nv_reservedSMEM_offset_0_alias,@"STO_CUDA_RESERVED_SHARED STV_DEFAULT"
__nv_reservedSMEM_offset_0_alias:
	.zero		0
	.zero		64


//--------------------- .nv.constant0.abs_backward --------------------------
	.section	.nv.constant0.abs_backward,"a",@progbits
	.sectionflags	@""
	.align	4
.nv.constant0.abs_backward:
	.zero		936


//--------------------- .nv.constant0.abs_forward --------------------------
	.section	.nv.constant0.abs_forward,"a",@progbits
	.sectionflags	@""
	.align	4
.nv.constant0.abs_forward:
	.zero		928


//--------------------- SYMBOLS --------------------------

	.type		.nv.reservedSmem.offset0,@object
	.size		.nv.reservedSmem.offset0,0x4
